	.headerflags	@"EF_CUDA_TEXMODE_UNIFIED EF_CUDA_64BIT_ADDRESS EF_CUDA_ACCELERATORS EF_CUDA_SM90 EF_CUDA_VIRTUAL_SM(EF_CUDA_SM90)"
	.elftype	@"ET_EXEC"


//--------------------- .nv.info                  --------------------------
	.section	.nv.info,"",@"SHT_CUDA_INFO"
	.align	4


	//----- nvinfo : EIATTR_REGCOUNT
	.align		4
        /*0000*/ 	.byte	0x04, 0x2f
        /*0002*/ 	.short	(.L_3 - .L_2)
	.align		4
.L_2:
        /*0004*/ 	.word	index@(triton_poi_fused__native_batch_norm_legit_no_training_convolution_relu_7)
        /*0008*/ 	.word	0x00000016


	//----- nvinfo : EIATTR_MIN_STACK_SIZE
	.align		4
.L_3:
        /*000c*/ 	.byte	0x04, 0x12
        /*000e*/ 	.short	(.L_5 - .L_4)
	.align		4
.L_4:
        /*0010*/ 	.word	index@(triton_poi_fused__native_batch_norm_legit_no_training_convolution_relu_7)
        /*0014*/ 	.word	0x00000000


	//----- nvinfo : EIATTR_FRAME_SIZE
	.align		4
.L_5:
        /*0018*/ 	.byte	0x04, 0x11
        /*001a*/ 	.short	(.L_7 - .L_6)
	.align		4
.L_6:
        /*001c*/ 	.word	index@(triton_poi_fused__native_batch_norm_legit_no_training_convolution_relu_7)
        /*0020*/ 	.word	0x00000000


	//----- nvinfo : EIATTR_MIN_STACK_SIZE
	.align		4
.L_7:
        /*0024*/ 	.byte	0x04, 0x12
        /*0026*/ 	.short	(.L_9 - .L_8)
	.align		4
.L_8:
        /*0028*/ 	.word	index@(triton_poi_fused__native_batch_norm_legit_no_training_convolution_relu_7)
        /*002c*/ 	.word	0x00000000
.L_9:


//--------------------- .nv.info.triton_poi_fused__native_batch_norm_legit_no_training_convolution_relu_7 --------------------------
	.section	.nv.info.triton_poi_fused__native_batch_norm_legit_no_training_convolution_relu_7,"",@"SHT_CUDA_INFO"
	.sectionflags	@""
	.align	4


	//----- nvinfo : EIATTR_CUDA_API_VERSION
	.align		4
        /*0000*/ 	.byte	0x04, 0x37
        /*0002*/ 	.short	(.L_11 - .L_10)
.L_10:
        /*0004*/ 	.word	0x0000007c


	//----- nvinfo : EIATTR_KPARAM_INFO
	.align		4
.L_11:
        /*0008*/ 	.byte	0x04, 0x17
        /*000a*/ 	.short	(.L_13 - .L_12)
.L_12:
        /*000c*/ 	.word	0x00000000
        /*0010*/ 	.short	0x0007
        /*0012*/ 	.short	0x0038
        /*0014*/ 	.byte	0x00, 0xf0, 0x11, 0x00


	//----- nvinfo : EIATTR_KPARAM_INFO
	.align		4
.L_13:
        /*0018*/ 	.byte	0x04, 0x17
        /*001a*/ 	.short	(.L_15 - .L_14)
.L_14:
        /*001c*/ 	.word	0x00000000
        /*0020*/ 	.short	0x0006
        /*0022*/ 	.short	0x0030
        /*0024*/ 	.byte	0x00, 0xf4, 0x21, 0x00


	//----- nvinfo : EIATTR_KPARAM_INFO
	.align		4
.L_15:
        /*0028*/ 	.byte	0x04, 0x17
        /*002a*/ 	.short	(.L_17 - .L_16)
.L_16:
        /*002c*/ 	.word	0x00000000
        /*0030*/ 	.short	0x0005
        /*0032*/ 	.short	0x0028
        /*0034*/ 	.byte	0x00, 0xf4, 0x21, 0x00


	//----- nvinfo : EIATTR_KPARAM_INFO
	.align		4
.L_17:
        /*0038*/ 	.byte	0x04, 0x17
        /*003a*/ 	.short	(.L_19 - .L_18)
.L_18:
        /*003c*/ 	.word	0x00000000
        /*0040*/ 	.short	0x0004
        /*0042*/ 	.short	0x0020
        /*0044*/ 	.byte	0x00, 0xf4, 0x21, 0x00


	//----- nvinfo : EIATTR_KPARAM_INFO
	.align		4
.L_19:
        /*0048*/ 	.byte	0x04, 0x17
        /*004a*/ 	.short	(.L_21 - .L_20)
.L_20:
        /*004c*/ 	.word	0x00000000
        /*0050*/ 	.short	0x0003
        /*0052*/ 	.short	0x0018
        /*0054*/ 	.byte	0x00, 0xf4, 0x21, 0x00


	//----- nvinfo : EIATTR_KPARAM_INFO
	.align		4
.L_21:
        /*0058*/ 	.byte	0x04, 0x17
        /*005a*/ 	.short	(.L_23 - .L_22)
.L_22:
        /*005c*/ 	.word	0x00000000
        /*0060*/ 	.short	0x0002
        /*0062*/ 	.short	0x0010
        /*0064*/ 	.byte	0x00, 0xf4, 0x21, 0x00


	//----- nvinfo : EIATTR_KPARAM_INFO
	.align		4
.L_23:
        /*0068*/ 	.byte	0x04, 0x17
        /*006a*/ 	.short	(.L_25 - .L_24)
.L_24:
        /*006c*/ 	.word	0x00000000
        /*0070*/ 	.short	0x0001
        /*0072*/ 	.short	0x0008
        /*0074*/ 	.byte	0x00, 0xf4, 0x21, 0x00


	//----- nvinfo : EIATTR_KPARAM_INFO
	.align		4
.L_25:
        /*0078*/ 	.byte	0x04, 0x17
        /*007a*/ 	.short	(.L_27 - .L_26)
.L_26:
        /*007c*/ 	.word	0x00000000
        /*0080*/ 	.short	0x0000
        /*0082*/ 	.short	0x0000
        /*0084*/ 	.byte	0x00, 0xf4, 0x21, 0x00


	//----- nvinfo : EIATTR_SPARSE_MMA_MASK
	.align		4
.L_27:
        /*0088*/ 	.byte	0x03, 0x50
        /*008a*/ 	.short	0x0000


	//----- nvinfo : EIATTR_MAXREG_COUNT
	.align		4
        /*008c*/ 	.byte	0x03, 0x1b
        /*008e*/ 	.short	0x00ff


	//----- nvinfo : EIATTR_EXIT_INSTR_OFFSETS
	.align		4
        /*0090*/ 	.byte	0x04, 0x1c
        /*0092*/ 	.short	(.L_29 - .L_28)


	//   ....[0]....
.L_28:
        /*0094*/ 	.word	0x000003c0


	//----- nvinfo : EIATTR_REQNTID
	.align		4
.L_29:
        /*0098*/ 	.byte	0x04, 0x10
        /*009a*/ 	.short	(.L_31 - .L_30)
.L_30:
        /*009c*/ 	.word	0x00000080
        /*00a0*/ 	.word	0x00000001
        /*00a4*/ 	.word	0x00000001


	//----- nvinfo : EIATTR_CBANK_PARAM_SIZE
	.align		4
.L_31:
        /*00a8*/ 	.byte	0x03, 0x19
        /*00aa*/ 	.short	0x003c


	//----- nvinfo : EIATTR_PARAM_CBANK
	.align		4
        /*00ac*/ 	.byte	0x04, 0x0a
        /*00ae*/ 	.short	(.L_33 - .L_32)
	.align		4
.L_32:
        /*00b0*/ 	.word	index@(.nv.constant0.triton_poi_fused__native_batch_norm_legit_no_training_convolution_relu_7)
        /*00b4*/ 	.short	0x0210
        /*00b6*/ 	.short	0x003c


	//----- nvinfo : EIATTR_SW_WAR
	.align		4
.L_33:
        /*00b8*/ 	.byte	0x04, 0x36
        /*00ba*/ 	.short	(.L_35 - .L_34)
.L_34:
        /*00bc*/ 	.word	0x00000008
.L_35:


//--------------------- .nv.callgraph             --------------------------
	.section	.nv.callgraph,"",@"SHT_CUDA_CALLGRAPH"
	.align	4
	.sectionentsize	8
	.align		4
        /*0000*/ 	.word	0x00000000
	.align		4
        /*0004*/ 	.word	0xffffffff
	.align		4
        /*0008*/ 	.word	0x00000000
	.align		4
        /*000c*/ 	.word	0xfffffffe
	.align		4
        /*0010*/ 	.word	0x00000000
	.align		4
        /*0014*/ 	.word	0xfffffffd
	.align		4
        /*0018*/ 	.word	0x00000000
	.align		4
        /*001c*/ 	.word	0xfffffffc


//--------------------- .nv.constant4             --------------------------
	.section	.nv.constant4,"a",@progbits
	.align	8
	.align		8
.nv.constant4:
        /*0000*/ 	.dword	_$_str
	.align		8
        /*0008*/ 	.dword	_$_str_$_2


//--------------------- .text.triton_poi_fused__native_batch_norm_legit_no_training_convolution_relu_7 --------------------------
	.section	.text.triton_poi_fused__native_batch_norm_legit_no_training_convolution_relu_7,"ax",@progbits
	.align	128
        .global         triton_poi_fused__native_batch_norm_legit_no_training_convolution_relu_7
        .type           triton_poi_fused__native_batch_norm_legit_no_training_convolution_relu_7,@function
        .size           triton_poi_fused__native_batch_norm_legit_no_training_convolution_relu_7,(.L_x_1 - triton_poi_fused__native_batch_norm_legit_no_training_convolution_relu_7)
        .other          triton_poi_fused__native_batch_norm_legit_no_training_convolution_relu_7,@"STO_CUDA_ENTRY STV_DEFAULT"
triton_poi_fused__native_batch_norm_legit_no_training_convolution_relu_7:
.text.triton_poi_fused__native_batch_norm_legit_no_training_convolution_relu_7:
[----:B------:R-:W-:Y:S01]  /*0000*/  LDC R1, c[0x0][0x28] ;  /* 0x00000a00ff017b82 */ /* 0x000fe20000000800 */
[----:B------:R-:W1:Y:S07]  /*0010*/  S2R R0, SR_TID.X ;  /* 0x0000000000007919 */ /* 0x000e6e0000002100 */
[----:B------:R-:W2:Y:S01]  /*0020*/  LDC.64 R14, c[0x0][0x228] ;  /* 0x00008a00ff0e7b82 */ /* 0x000ea20000000a00 */
[----:B------:R-:W-:Y:S01]  /*0030*/  ULDC.64 UR4, c[0x0][0x208] ;  /* 0x0000820000047ab9 */ /* 0x000fe20000000a00 */
[----:B------:R-:W3:Y:S06]  /*0040*/  S2R R5, SR_CTAID.X ;  /* 0x0000000000057919 */ /* 0x000eec0000002500 */
[----:B------:R-:W4:Y:S08]  /*0050*/  LDC.64 R10, c[0x0][0x218] ;  /* 0x00008600ff0a7b82 */ /* 0x000f300000000a00 */
[----:B------:R-:W5:Y:S08]  /*0060*/  LDC.64 R12, c[0x0][0x220] ;  /* 0x00008800ff0c7b82 */ /* 0x000f700000000a00 */
[----:B------:R-:W4:Y:S01]  /*0070*/  LDC.64 R16, c[0x0][0x230] ;  /* 0x00008c00ff107b82 */ /* 0x000f220000000a00 */
[----:B-1----:R-:W-:-:S02]  /*0080*/  SHF.L.U32 R0, R0, 0x1, RZ ;  /* 0x0000000100007819 */ /* 0x002fc400000006ff */
[----:B---3--:R-:W-:Y:S02]  /*0090*/  SHF.R.S32.HI R3, RZ, 0x17, R5 ;  /* 0x00000017ff037819 */ /* 0x008fe40000011405 */
[----:B------:R-:W-:Y:S02]  /*00a0*/  LOP3.LUT R0, R0, 0xfe, RZ, 0xc0, !PT ;  /* 0x000000fe00007812 */ /* 0x000fe400078ec0ff */
[----:B------:R-:W-:Y:S02]  /*00b0*/  SGXT R3, R3, 0x1 ;  /* 0x000000010303781a */ /* 0x000fe40000000200 */
[----:B------:R-:W-:Y:S02]  /*00c0*/  LEA R0, R5, R0, 0x8 ;  /* 0x0000000005007211 */ /* 0x000fe400078e40ff */
[----:B------:R-:W1:Y:S02]  /*00d0*/  LDC.64 R4, c[0x0][0x238] ;  /* 0x00008e00ff047b82 */ /* 0x000e640000000a00 */
[----:B------:R-:W-:-:S04]  /*00e0*/  LEA.HI R3, R3, R0, RZ, 0x4 ;  /* 0x0000000003037211 */ /* 0x000fc800078f20ff */
[--C-:B------:R-:W-:Y:S02]  /*00f0*/  SHF.R.S32.HI R2, RZ, 0x4, R3.reuse ;  /* 0x00000004ff027819 */ /* 0x100fe40000011403 */
[----:B------:R-:W-:-:S04]  /*0100*/  SHF.R.S32.HI R3, RZ, 0x1f, R3 ;  /* 0x0000001fff037819 */ /* 0x000fc80000011403 */
[----:B------:R-:W-:-:S04]  /*0110*/  LEA.HI R3, R3, R2, RZ, 0x7 ;  /* 0x0000000203037211 */ /* 0x000fc800078f38ff */
[----:B------:R-:W-:-:S04]  /*0120*/  LOP3.LUT R3, R3, 0xffffff80, RZ, 0xc0, !PT ;  /* 0xffffff8003037812 */ /* 0x000fc800078ec0ff */
[----:B------:R-:W-:Y:S02]  /*0130*/  IADD3 R19, R2, -R3, RZ ;  /* 0x8000000302137210 */ /* 0x000fe40007ffe0ff */
[----:B------:R-:W3:Y:S03]  /*0140*/  LDC.64 R2, c[0x0][0x210] ;  /* 0x00008400ff027b82 */ /* 0x000ee60000000a00 */
[----:B--2---:R-:W-:-:S05]  /*0150*/  IMAD.WIDE R14, R19, 0x4, R14 ;  /* 0x00000004130e7825 */ /* 0x004fca00078e020e */
[----:B------:R2:W2:Y:S01]  /*0160*/  LDG.E.EL R18, desc[UR4][R14.64] ;  /* 0x000000040e127981 */ /* 0x0004a2000c2e1900 */
[----:B----4-:R-:W-:-:S04]  /*0170*/  IMAD.WIDE R10, R19, 0x4, R10 ;  /* 0x00000004130a7825 */ /* 0x010fc800078e020a */
[----:B-----5:R-:W-:Y:S01]  /*0180*/  IMAD.WIDE R12, R19, 0x4, R12 ;  /* 0x00000004130c7825 */ /* 0x020fe200078e020c */
[----:B------:R4:W5:Y:S04]  /*0190*/  LDG.E.EL R8, desc[UR4][R10.64] ;  /* 0x000000040a087981 */ /* 0x000968000c2e1900 */
[----:B------:R-:W5:Y:S01]  /*01a0*/  LDG.E.EL R9, desc[UR4][R12.64] ;  /* 0x000000040c097981 */ /* 0x000f62000c2e1900 */
[----:B---3--:R-:W-:-:S05]  /*01b0*/  IMAD.WIDE R2, R0, 0x4, R2 ;  /* 0x0000000400027825 */ /* 0x008fca00078e0202 */
[----:B------:R-:W5:Y:S01]  /*01c0*/  LDG.E.64 R6, desc[UR4][R2.64] ;  /* 0x0000000402067981 */ /* 0x000f62000c1e1b00 */
[----:B0-2---:R-:W-:-:S04]  /*01d0*/  IMAD.WIDE R14, R19, 0x4, R16 ;  /* 0x00000004130e7825 */ /* 0x005fc800078e0210 */
[----:B-1----:R-:W-:Y:S02]  /*01e0*/  IMAD.WIDE R16, R19, 0x4, R4 ;  /* 0x0000000413107825 */ /* 0x002fe400078e0204 */
[----:B------:R-:W2:Y:S01]  /*01f0*/  LDG.E.EL R14, desc[UR4][R14.64] ;  /* 0x000000040e0e7981 */ /* 0x000ea2000c2e1900 */
[----:B----4-:R-:W-:Y:S01]  /*0200*/  HFMA2.MMA R10, -RZ, RZ, 1.625, 0 ;  /* 0x3e800000ff0a7435 */ /* 0x010fe200000001ff */
[----:B------:R-:W0:Y:S02]  /*0210*/  LDC.64 R4, c[0x0][0x240] ;  /* 0x00009000ff047b82 */ /* 0x000e240000000a00 */
[----:B------:R-:W2:Y:S01]  /*0220*/  LDG.E.EL R17, desc[UR4][R16.64] ;  /* 0x0000000410117981 */ /* 0x000ea2000c2e1900 */
[----:B0-----:R-:W-:-:S04]  /*0230*/  IMAD.WIDE R4, R0, 0x4, R4 ;  /* 0x0000000400047825 */ /* 0x001fc800078e0204 */
[----:B------:R-:W-:-:S04]  /*0240*/  FADD R18, R18, 9.9999997473787516356e-06 ;  /* 0x3727c5ac12127421 */ /* 0x000fc80000000000 */
[----:B------:R-:W0:Y:S02]  /*0250*/  MUFU.SQRT R19, R18 ;  /* 0x0000001200137308 */ /* 0x000e240000002000 */
[C---:B0-----:R-:W-:Y:S02]  /*0260*/  FSETP.GT.AND P0, PT, R19.reuse, 8.50705917302346158658e+37, PT ;  /* 0x7e8000001300780b */ /* 0x041fe40003f04000 */
[----:B------:R-:W-:-:S11]  /*0270*/  FSETP.GEU.AND P1, PT, R19, 1.175494350822287508e-38, PT ;  /* 0x008000001300780b */ /* 0x000fd60003f2e000 */
[----:B------:R-:W-:-:S04]  /*0280*/  @P0 FMUL R19, R19, 0.25 ;  /* 0x3e80000013130820 */ /* 0x000fc80000400000 */
[----:B------:R-:W-:-:S06]  /*0290*/  @!P1 FMUL R19, R19, 16777216 ;  /* 0x4b80000013139820 */ /* 0x000fcc0000400000 */
[----:B------:R-:W0:Y:S01]  /*02a0*/  MUFU.RCP R19, R19 ;  /* 0x0000001300137308 */ /* 0x000e220000001000 */
[----:B------:R-:W-:Y:S01]  /*02b0*/  FSEL R10, R10, 1, P0 ;  /* 0x3f8000000a0a7808 */ /* 0x000fe20000000000 */
[--C-:B-----5:R-:W-:Y:S01]  /*02c0*/  FADD R6, R6, R8.reuse ;  /* 0x0000000806067221 */ /* 0x120fe20000000000 */
[----:B------:R-:W-:-:S03]  /*02d0*/  FADD R7, R7, R8 ;  /* 0x0000000807077221 */ /* 0x000fc60000000000 */
[----:B------:R-:W-:Y:S01]  /*02e0*/  @!P1 FMUL R10, R10, 16777216 ;  /* 0x4b8000000a0a9820 */ /* 0x000fe20000400000 */
[C---:B------:R-:W-:Y:S01]  /*02f0*/  FADD R8, -R9.reuse, R6 ;  /* 0x0000000609087221 */ /* 0x040fe20000000100 */
[----:B------:R-:W-:Y:S02]  /*0300*/  FADD R9, -R9, R7 ;  /* 0x0000000709097221 */ /* 0x000fe40000000100 */
[----:B0-----:R-:W-:-:S04]  /*0310*/  FMUL R10, R19, R10 ;  /* 0x0000000a130a7220 */ /* 0x001fc80000400000 */
[-C--:B------:R-:W-:Y:S01]  /*0320*/  FMUL R8, R8, R10.reuse ;  /* 0x0000000a08087220 */ /* 0x080fe20000400000 */
[----:B------:R-:W-:-:S03]  /*0330*/  FMUL R10, R9, R10 ;  /* 0x0000000a090a7220 */ /* 0x000fc60000400000 */
[C-C-:B--2---:R-:W-:Y:S01]  /*0340*/  FFMA R8, R14.reuse, R8, R17.reuse ;  /* 0x000000080e087223 */ /* 0x144fe20000000011 */
[----:B------:R-:W-:-:S04]  /*0350*/  FFMA R10, R14, R10, R17 ;  /* 0x0000000a0e0a7223 */ /* 0x000fc80000000011 */
[----:B------:R-:W-:Y:S02]  /*0360*/  FSETP.GEU.AND P0, PT, R8, RZ, PT ;  /* 0x000000ff0800720b */ /* 0x000fe40003f0e000 */
[----:B------:R-:W-:Y:S02]  /*0370*/  FSETP.GEU.AND P1, PT, R10, RZ, PT ;  /* 0x000000ff0a00720b */ /* 0x000fe40003f2e000 */
[----:B------:R-:W-:Y:S02]  /*0380*/  FSEL R8, R8, RZ, P0 ;  /* 0x000000ff08087208 */ /* 0x000fe40000000000 */
[----:B------:R-:W-:Y:S01]  /*0390*/  FSEL R9, R10, RZ, P1 ;  /* 0x000000ff0a097208 */ /* 0x000fe20000800000 */
[----:B------:R-:W-:Y:S04]  /*03a0*/  STG.E.64 desc[UR4][R2.64], R6 ;  /* 0x0000000602007986 */ /* 0x000fe8000c101b04 */
[----:B------:R-:W-:Y:S01]  /*03b0*/  STG.E.64 desc[UR4][R4.64], R8 ;  /* 0x0000000804007986 */ /* 0x000fe2000c101b04 */
[----:B------:R-:W-:Y:S05]  /*03c0*/  EXIT ;  /* 0x000000000000794d */ /* 0x000fea0003800000 */
.L_x_0:
[----:B------:R-:W-:-:S00]  /*03d0*/  BRA `(.L_x_0) ;  /* 0xfffffffc00fc7947 */ /* 0x000fc0000383ffff */
[----:B------:R-:W-:-:S00]  /*03e0*/  NOP ;  /* 0x0000000000007918 */ /* 0x000fc00000000000 */
        /* <DEDUP_REMOVED lines=9> */
.L_x_1:


//--------------------- .nv.global.init           --------------------------
	.section	.nv.global.init,"aw",@progbits
.nv.global.init:
	.type		_$_str,@object
	.size		_$_str,(_$_str_$_2 - _$_str)
_$_str:
        /*0000*/ 	.byte	0x5f, 0x5f, 0x43, 0x55, 0x44, 0x41, 0x5f, 0x46, 0x54, 0x5a, 0x00
	.type		_$_str_$_2,@object
	.size		_$_str_$_2,(.L_1 - _$_str_$_2)
_$_str_$_2:
        /*000b*/ 	.byte	0x5f, 0x5f, 0x43, 0x55, 0x44, 0x41, 0x5f, 0x50, 0x52, 0x45, 0x43, 0x5f, 0x53, 0x51, 0x52, 0x54
        /*001b*/ 	.byte	0x00
.L_1:


//--------------------- .nv.constant0.triton_poi_fused__native_batch_norm_legit_no_training_convolution_relu_7 --------------------------
	.section	.nv.constant0.triton_poi_fused__native_batch_norm_legit_no_training_convolution_relu_7,"a",@progbits
	.sectionflags	@""
	.align	4
.nv.constant0.triton_poi_fused__native_batch_norm_legit_no_training_convolution_relu_7:
	.zero		588
